//
// Generated by NVIDIA NVVM Compiler
//
// Compiler Build ID: CL-36424714
// Cuda compilation tools, release 13.0, V13.0.88
// Based on NVVM 20.0.0
//

.version 9.0
.target sm_100
.address_size 64

	// .globl	_Z14init_2d_kerneliiiiiPd

.visible .entry _Z14init_2d_kerneliiiiiPd(
	.param .u32 _Z14init_2d_kerneliiiiiPd_param_0,
	.param .u32 _Z14init_2d_kerneliiiiiPd_param_1,
	.param .u32 _Z14init_2d_kerneliiiiiPd_param_2,
	.param .u32 _Z14init_2d_kerneliiiiiPd_param_3,
	.param .u32 _Z14init_2d_kerneliiiiiPd_param_4,
	.param .u64 .ptr .align 1 _Z14init_2d_kerneliiiiiPd_param_5
)
{
	.reg .pred 	%p<14>;
	.reg .b16 	%rs<20>;
	.reg .b32 	%r<87>;
	.reg .b64 	%rd<16>;

	ld.param.u32 	%r43, [_Z14init_2d_kerneliiiiiPd_param_0];
	ld.param.u32 	%r44, [_Z14init_2d_kerneliiiiiPd_param_1];
	ld.param.u32 	%r45, [_Z14init_2d_kerneliiiiiPd_param_2];
	ld.param.u32 	%r46, [_Z14init_2d_kerneliiiiiPd_param_3];
	ld.param.u32 	%r47, [_Z14init_2d_kerneliiiiiPd_param_4];
	ld.param.u64 	%rd3, [_Z14init_2d_kerneliiiiiPd_param_5];
	cvta.to.global.u64 	%rd1, %rd3;
	mov.u32 	%r1, %ntid.x;
	mov.u32 	%r48, %tid.y;
	mov.u32 	%r49, %ctaid.y;
	mov.u32 	%r2, %ntid.y;
	mad.lo.s32 	%r75, %r49, %r2, %r48;
	setp.ge.s32 	%p1, %r75, %r47;
	@%p1 bra 	$L__BB0_5;
	mov.u32 	%r50, %nctaid.x;
	mul.lo.s32 	%r4, %r1, %r50;
	min.s32 	%r51, %r45, %r44;
	setp.lt.s32 	%p2, %r51, 1;
	@%p2 bra 	$L__BB0_5;
	mul.lo.s32 	%r5, %r4, %r44;
	neg.s32 	%r6, %r5;
	add.s64 	%rd2, %rd1, 32;
	mov.u32 	%r52, %ctaid.x;
	mov.u32 	%r53, %tid.x;
	mad.lo.s32 	%r79, %r52, %r1, %r53;
	mov.u32 	%r54, %nctaid.y;
	mul.lo.s32 	%r8, %r2, %r54;
	cvt.u16.u32 	%rs9, %r6;
$L__BB0_3:
	mul.lo.s32 	%r11, %r75, %r45;
	setp.lt.s32 	%p3, %r79, %r46;
	@%p3 bra 	$L__BB0_6;
$L__BB0_4:
	add.s32 	%r75, %r75, %r8;
	setp.lt.s32 	%p13, %r75, %r47;
	@%p13 bra 	$L__BB0_3;
$L__BB0_5:
	ret;
$L__BB0_6:
	mul.lo.s32 	%r15, %r44, %r79;
	add.s32 	%r14, %r15, %r44;
	neg.s32 	%r16, %r79;
	add.s32 	%r17, %r11, %r45;
	mov.b32 	%r78, 0;
	mov.b16 	%rs18, 0;
	cvt.u16.u32 	%rs11, %r15;
	mov.u16 	%rs19, %rs18;
$L__BB0_7:
	mul.lo.s16 	%rs10, %rs18, %rs9;
	sub.s16 	%rs12, %rs10, %rs11;
	mul.lo.s32 	%r56, %r5, %r78;
	add.s32 	%r57, %r14, %r56;
	add.s32 	%r58, %r15, %r56;
	add.s32 	%r59, %r58, 1;
	max.s32 	%r60, %r57, %r59;
	cvt.u16.u32 	%rs13, %r60;
	add.s16 	%rs3, %rs12, %rs13;
	mul.lo.s16 	%rs14, %rs19, %rs9;
	sub.s16 	%rs15, %rs14, %rs11;
	add.s16 	%rs16, %rs15, %rs13;
	cvt.u32.u16 	%r61, %rs16;
	and.b32  	%r62, %r61, 7;
	add.s32 	%r20, %r62, -1;
	mul.lo.s32 	%r63, %r78, %r6;
	sub.s32 	%r64, %r63, %r15;
	add.s32 	%r65, %r60, %r64;
	mul.lo.s32 	%r21, %r79, %r44;
	and.b32  	%r22, %r65, 7;
	add.s32 	%r66, %r60, %r63;
	sub.s32 	%r23, %r15, %r66;
	and.b32  	%r67, %r65, -8;
	and.b32  	%r24, %r61, 3;
	and.b16  	%rs4, %rs3, 1;
	add.s32 	%r68, %r16, %r79;
	mul.lo.s32 	%r69, %r4, %r78;
	sub.s32 	%r70, %r68, %r69;
	mul.lo.s32 	%r71, %r44, %r70;
	sub.s32 	%r25, %r71, %r67;
	mov.u32 	%r80, %r11;
$L__BB0_8:
	setp.gt.u32 	%p4, %r23, -8;
	mul.lo.s32 	%r27, %r80, %r43;
	mov.u32 	%r84, %r21;
	@%p4 bra 	$L__BB0_11;
	add.s32 	%r81, %r21, %r27;
	mov.u32 	%r82, %r25;
	mov.u32 	%r84, %r21;
$L__BB0_10:
	.pragma "nounroll";
	mul.wide.s32 	%rd4, %r81, 8;
	add.s64 	%rd5, %rd2, %rd4;
	mov.b64 	%rd6, 0;
	st.global.u64 	[%rd5+-32], %rd6;
	st.global.u64 	[%rd5+-24], %rd6;
	st.global.u64 	[%rd5+-16], %rd6;
	st.global.u64 	[%rd5+-8], %rd6;
	st.global.u64 	[%rd5], %rd6;
	st.global.u64 	[%rd5+8], %rd6;
	st.global.u64 	[%rd5+16], %rd6;
	st.global.u64 	[%rd5+24], %rd6;
	add.s32 	%r84, %r84, 8;
	add.s32 	%r82, %r82, 8;
	add.s32 	%r81, %r81, 8;
	setp.eq.s32 	%p5, %r82, 0;
	@%p5 bra 	$L__BB0_11;
	bra.uni 	$L__BB0_10;
$L__BB0_11:
	setp.eq.s32 	%p6, %r22, 0;
	@%p6 bra 	$L__BB0_19;
	setp.lt.u32 	%p7, %r20, 3;
	@%p7 bra 	$L__BB0_14;
	add.s32 	%r72, %r84, %r27;
	mul.wide.s32 	%rd7, %r72, 8;
	add.s64 	%rd8, %rd1, %rd7;
	mov.b64 	%rd9, 0;
	st.global.u64 	[%rd8], %rd9;
	st.global.u64 	[%rd8+8], %rd9;
	st.global.u64 	[%rd8+16], %rd9;
	st.global.u64 	[%rd8+24], %rd9;
	add.s32 	%r84, %r84, 4;
$L__BB0_14:
	setp.eq.s32 	%p8, %r24, 0;
	@%p8 bra 	$L__BB0_19;
	and.b16  	%rs17, %rs3, 3;
	setp.eq.s16 	%p9, %rs17, 1;
	@%p9 bra 	$L__BB0_17;
	add.s32 	%r73, %r84, %r27;
	mul.wide.s32 	%rd10, %r73, 8;
	add.s64 	%rd11, %rd1, %rd10;
	mov.b64 	%rd12, 0;
	st.global.u64 	[%rd11], %rd12;
	st.global.u64 	[%rd11+8], %rd12;
	add.s32 	%r84, %r84, 2;
$L__BB0_17:
	setp.eq.s16 	%p10, %rs4, 0;
	@%p10 bra 	$L__BB0_19;
	add.s32 	%r74, %r84, %r27;
	mul.wide.s32 	%rd13, %r74, 8;
	add.s64 	%rd14, %rd1, %rd13;
	mov.b64 	%rd15, 0;
	st.global.u64 	[%rd14], %rd15;
$L__BB0_19:
	add.s32 	%r80, %r80, 1;
	setp.lt.s32 	%p11, %r80, %r17;
	@%p11 bra 	$L__BB0_8;
	add.s32 	%r79, %r79, %r4;
	setp.lt.s32 	%p12, %r79, %r46;
	add.s32 	%r78, %r78, 1;
	add.s16 	%rs19, %rs19, 1;
	add.s16 	%rs18, %rs18, 1;
	@%p12 bra 	$L__BB0_7;
	bra.uni 	$L__BB0_4;

}


// ===== COMPILED SASS (sm_100) =====

	.target	sm_100

	.elftype	@"ET_EXEC"


//--------------------- .note.nv.tkinfo           --------------------------
	.section	.note.nv.tkinfo,"",@"SHT_NOTE"
	.sectionflags	@"SHF_NOTE_NV_TKINFO"
	.tkinfo
        /*0018*/ 	.word	0x00000002
        /*0030*/ 	.string	""
        /*0030*/ 	.string	"ptxas"
        /*0030*/ 	.string	"Cuda compilation tools, release 13.0, V13.0.88"
        /*0030*/ 	.string	"Build cuda_13.0.r13.0/compiler.36424714_0"
        /*0030*/ 	.string	"-arch sm_100 -m 64 "



//--------------------- .note.nv.cuinfo           --------------------------
	.section	.note.nv.cuinfo,"",@"SHT_NOTE"
	.sectionflags	@"SHF_NOTE_NV_CUINFO"
        /*0018*/ 	.short	0x0002
        /*001a*/ 	.short	0x0064
        /*001c*/ 	.short	0x0082
	.zero		2


//--------------------- .nv.info                  --------------------------
	.section	.nv.info,"",@"SHT_CUDA_INFO"
	.align	4


	//----- nvinfo : EIATTR_REGCOUNT
	.align		4
        /*0000*/ 	.byte	0x04, 0x2f
        /*0002*/ 	.short	(.L_1 - .L_0)
	.align		4
.L_0:
        /*0004*/ 	.word	index@(_Z14init_2d_kerneliiiiiPd)
        /*0008*/ 	.word	0x0000001b


	//----- nvinfo : EIATTR_FRAME_SIZE
	.align		4
.L_1:
        /*000c*/ 	.byte	0x04, 0x11
        /*000e*/ 	.short	(.L_3 - .L_2)
	.align		4
.L_2:
        /*0010*/ 	.word	index@(_Z14init_2d_kerneliiiiiPd)
        /*0014*/ 	.word	0x00000000


	//----- nvinfo : EIATTR_MIN_STACK_SIZE
	.align		4
.L_3:
        /*0018*/ 	.byte	0x04, 0x12
        /*001a*/ 	.short	(.L_5 - .L_4)
	.align		4
.L_4:
        /*001c*/ 	.word	index@(_Z14init_2d_kerneliiiiiPd)
        /*0020*/ 	.word	0x00000000
.L_5:


//--------------------- .nv.compat                --------------------------
	.section	.nv.compat,"",@"SHT_CUDA_COMPAT_INFO"
	.align	4
        /*0000*/ 	.byte	0x02, 0x09, 0x00, 0x00, 0x02, 0x02, 0x01, 0x00, 0x02, 0x05, 0x05, 0x00, 0x03, 0x07, 0x01, 0x01
        /*0010*/ 	.byte	0x02, 0x03, 0x00, 0x00, 0x02, 0x06, 0x01, 0x00, 0x04, 0x0b, 0x08, 0x00, 0x09, 0x00, 0x00, 0x00
        /*0020*/ 	.byte	0x00, 0x00, 0x00, 0x00


//--------------------- .nv.info._Z14init_2d_kerneliiiiiPd --------------------------
	.section	.nv.info._Z14init_2d_kerneliiiiiPd,"",@"SHT_CUDA_INFO"
	.sectionflags	@""
	.align	4


	//----- nvinfo : EIATTR_CUDA_API_VERSION
	.align		4
        /*0000*/ 	.byte	0x04, 0x37
        /*0002*/ 	.short	(.L_7 - .L_6)
.L_6:
        /*0004*/ 	.word	0x00000082


	//----- nvinfo : EIATTR_KPARAM_INFO
	.align		4
.L_7:
        /*0008*/ 	.byte	0x04, 0x17
        /*000a*/ 	.short	(.L_9 - .L_8)
.L_8:
        /*000c*/ 	.word	0x00000000
        /*0010*/ 	.short	0x0005
        /*0012*/ 	.short	0x0018
        /*0014*/ 	.byte	0x00, 0xf5, 0x21, 0x00


	//----- nvinfo : EIATTR_KPARAM_INFO
	.align		4
.L_9:
        /*0018*/ 	.byte	0x04, 0x17
        /*001a*/ 	.short	(.L_11 - .L_10)
.L_10:
        /*001c*/ 	.word	0x00000000
        /*0020*/ 	.short	0x0004
        /*0022*/ 	.short	0x0010
        /*0024*/ 	.byte	0x00, 0xf0, 0x11, 0x00


	//----- nvinfo : EIATTR_KPARAM_INFO
	.align		4
.L_11:
        /*0028*/ 	.byte	0x04, 0x17
        /*002a*/ 	.short	(.L_13 - .L_12)
.L_12:
        /*002c*/ 	.word	0x00000000
        /*0030*/ 	.short	0x0003
        /*0032*/ 	.short	0x000c
        /*0034*/ 	.byte	0x00, 0xf0, 0x11, 0x00


	//----- nvinfo : EIATTR_KPARAM_INFO
	.align		4
.L_13:
        /*0038*/ 	.byte	0x04, 0x17
        /*003a*/ 	.short	(.L_15 - .L_14)
.L_14:
        /*003c*/ 	.word	0x00000000
        /*0040*/ 	.short	0x0002
        /*0042*/ 	.short	0x0008
        /*0044*/ 	.byte	0x00, 0xf0, 0x11, 0x00


	//----- nvinfo : EIATTR_KPARAM_INFO
	.align		4
.L_15:
        /*0048*/ 	.byte	0x04, 0x17
        /*004a*/ 	.short	(.L_17 - .L_16)
.L_16:
        /*004c*/ 	.word	0x00000000
        /*0050*/ 	.short	0x0001
        /*0052*/ 	.short	0x0004
        /*0054*/ 	.byte	0x00, 0xf0, 0x11, 0x00


	//----- nvinfo : EIATTR_KPARAM_INFO
	.align		4
.L_17:
        /*0058*/ 	.byte	0x04, 0x17
        /*005a*/ 	.short	(.L_19 - .L_18)
.L_18:
        /*005c*/ 	.word	0x00000000
        /*0060*/ 	.short	0x0000
        /*0062*/ 	.short	0x0000
        /*0064*/ 	.byte	0x00, 0xf0, 0x11, 0x00


	//----- nvinfo : EIATTR_SPARSE_MMA_MASK
	.align		4
.L_19:
        /*0068*/ 	.byte	0x03, 0x50
        /*006a*/ 	.short	0x0000


	//----- nvinfo : EIATTR_MAXREG_COUNT
	.align		4
        /*006c*/ 	.byte	0x03, 0x1b
        /*006e*/ 	.short	0x00ff


	//----- nvinfo : EIATTR_MERCURY_ISA_VERSION
	.align		4
        /*0070*/ 	.byte	0x03, 0x5f
        /*0072*/ 	.short	0x0101


	//----- nvinfo : EIATTR_VRC_CTA_INIT_COUNT
	.align		4
        /*0074*/ 	.byte	0x02, 0x4a
	.zero		1
	.zero		1


	//----- nvinfo : EIATTR_EXIT_INSTR_OFFSETS
	.align		4
        /*0078*/ 	.byte	0x04, 0x1c
        /*007a*/ 	.short	(.L_21 - .L_20)


	//   ....[0]....
.L_20:
        /*007c*/ 	.word	0x00000080


	//   ....[1]....
        /*0080*/ 	.word	0x000000e0


	//   ....[2]....
        /*0084*/ 	.word	0x00000940


	//----- nvinfo : EIATTR_CRS_STACK_SIZE
	.align		4
.L_21:
        /*0088*/ 	.byte	0x04, 0x1e
        /*008a*/ 	.short	(.L_23 - .L_22)
.L_22:
        /*008c*/ 	.word	0x00000000


	//----- nvinfo : EIATTR_CBANK_PARAM_SIZE
	.align		4
.L_23:
        /*0090*/ 	.byte	0x03, 0x19
        /*0092*/ 	.short	0x0020


	//----- nvinfo : EIATTR_PARAM_CBANK
	.align		4
        /*0094*/ 	.byte	0x04, 0x0a
        /*0096*/ 	.short	(.L_25 - .L_24)
	.align		4
.L_24:
        /*0098*/ 	.word	index@(.nv.constant0._Z14init_2d_kerneliiiiiPd)
        /*009c*/ 	.short	0x0380
        /*009e*/ 	.short	0x0020


	//----- nvinfo : EIATTR_SW_WAR
	.align		4
.L_25:
        /*00a0*/ 	.byte	0x04, 0x36
        /*00a2*/ 	.short	(.L_27 - .L_26)
.L_26:
        /*00a4*/ 	.word	0x00000008
.L_27:


//--------------------- .nv.callgraph             --------------------------
	.section	.nv.callgraph,"",@"SHT_CUDA_CALLGRAPH"
	.align	4
	.sectionentsize	8
	.align		4
        /*0000*/ 	.word	0x00000000
	.align		4
        /*0004*/ 	.word	0xffffffff
	.align		4
        /*0008*/ 	.word	0x00000000
	.align		4
        /*000c*/ 	.word	0xfffffffe
	.align		4
        /*0010*/ 	.word	0x00000000
	.align		4
        /*0014*/ 	.word	0xfffffffd
	.align		4
        /*0018*/ 	.word	0x00000000
	.align		4
        /*001c*/ 	.word	0xfffffffc


//--------------------- .text._Z14init_2d_kerneliiiiiPd --------------------------
	.section	.text._Z14init_2d_kerneliiiiiPd,"ax",@progbits
	.align	128
        .global         _Z14init_2d_kerneliiiiiPd
        .type           _Z14init_2d_kerneliiiiiPd,@function
        .size           _Z14init_2d_kerneliiiiiPd,(.L_x_14 - _Z14init_2d_kerneliiiiiPd)
        .other          _Z14init_2d_kerneliiiiiPd,@"STO_CUDA_ENTRY STV_DEFAULT"
_Z14init_2d_kerneliiiiiPd:
.text._Z14init_2d_kerneliiiiiPd:
[----:B------:R-:W-:Y:S01]  /*0000*/  LDC R1, c[0x0][0x37c] ;  /* 0x0000df00ff017b82 */ /* 0x000fe20000000800 */
[----:B------:R-:W0:Y:S01]  /*0010*/  S2R R2, SR_TID.Y ;  /* 0x0000000000027919 */ /* 0x000e220000002200 */
[----:B------:R-:W1:Y:S06]  /*0020*/  LDCU UR5, c[0x0][0x360] ;  /* 0x00006c00ff0577ac */ /* 0x000e6c0008000800 */
[----:B------:R-:W0:Y:S01]  /*0030*/  S2UR UR4, SR_CTAID.Y ;  /* 0x00000000000479c3 */ /* 0x000e220000002600 */
[----:B------:R-:W2:Y:S07]  /*0040*/  LDCU UR6, c[0x0][0x390] ;  /* 0x00007200ff0677ac */ /* 0x000eae0008000800 */
[----:B------:R-:W0:Y:S02]  /*0050*/  LDC R3, c[0x0][0x364] ;  /* 0x0000d900ff037b82 */ /* 0x000e240000000800 */
[----:B0-----:R-:W-:-:S05]  /*0060*/  IMAD R2, R3, UR4, R2 ;  /* 0x0000000403027c24 */ /* 0x001fca000f8e0202 */
[----:B--2---:R-:W-:-:S13]  /*0070*/  ISETP.GE.AND P0, PT, R2, UR6, PT ;  /* 0x0000000602007c0c */ /* 0x004fda000bf06270 */
[----:B-1----:R-:W-:Y:S05]  /*0080*/  @P0 EXIT ;  /* 0x000000000000094d */ /* 0x002fea0003800000 */
[----:B------:R-:W0:Y:S01]  /*0090*/  LDC R0, c[0x0][0x384] ;  /* 0x0000e100ff007b82 */ /* 0x000e220000000800 */
[----:B------:R-:W0:Y:S02]  /*00a0*/  LDCU UR4, c[0x0][0x388] ;  /* 0x00007100ff0477ac */ /* 0x000e240008000800 */
[----:B0-----:R-:W-:Y:S01]  /*00b0*/  VIMNMX R0, PT, PT, R0, UR4, PT ;  /* 0x0000000400007c48 */ /* 0x001fe2000bfe0100 */
[----:B------:R-:W0:Y:S03]  /*00c0*/  LDCU UR4, c[0x0][0x370] ;  /* 0x00006e00ff0477ac */ /* 0x000e260008000800 */
[----:B------:R-:W-:-:S13]  /*00d0*/  ISETP.GE.AND P0, PT, R0, 0x1, PT ;  /* 0x000000010000780c */ /* 0x000fda0003f06270 */
[----:B0-----:R-:W-:Y:S05]  /*00e0*/  @!P0 EXIT ;  /* 0x000000000000894d */ /* 0x001fea0003800000 */
[----:B------:R-:W0:Y:S01]  /*00f0*/  S2R R0, SR_CTAID.X ;  /* 0x0000000000007919 */ /* 0x000e220000002500 */
[----:B------:R-:W1:Y:S01]  /*0100*/  LDCU.64 UR6, c[0x0][0x398] ;  /* 0x00007300ff0677ac */ /* 0x000e620008000a00 */
[----:B------:R-:W0:Y:S01]  /*0110*/  S2R R5, SR_TID.X ;  /* 0x0000000000057919 */ /* 0x000e220000002100 */
[----:B------:R-:W2:Y:S01]  /*0120*/  LDCU UR8, c[0x0][0x374] ;  /* 0x00006e80ff0877ac */ /* 0x000ea20008000800 */
[----:B------:R-:W3:Y:S01]  /*0130*/  LDCU.64 UR10, c[0x0][0x358] ;  /* 0x00006b00ff0a77ac */ /* 0x000ee20008000a00 */
[----:B------:R-:W-:Y:S02]  /*0140*/  UIMAD UR4, UR5, UR4, URZ ;  /* 0x00000004050472a4 */ /* 0x000fe4000f8e02ff */
[----:B-1----:R-:W-:Y:S01]  /*0150*/  UIADD3 UR6, UP0, UPT, UR6, 0x20, URZ ;  /* 0x0000002006067890 */ /* 0x002fe2000ff1e0ff */
[----:B--2---:R-:W-:-:S03]  /*0160*/  IMAD R3, R3, UR8, RZ ;  /* 0x0000000803037c24 */ /* 0x004fc6000f8e02ff */
[----:B------:R-:W-:Y:S01]  /*0170*/  UIADD3.X UR7, UPT, UPT, URZ, UR7, URZ, UP0, !UPT ;  /* 0x00000007ff077290 */ /* 0x000fe200087fe4ff */
[----:B0--3--:R-:W-:-:S11]  /*0180*/  IMAD R0, R0, UR5, R5 ;  /* 0x0000000500007c24 */ /* 0x009fd6000f8e0205 */
.L_x_12:
[----:B0-----:R-:W0:Y:S01]  /*0190*/  LDC.64 R6, c[0x0][0x388] ;  /* 0x0000e200ff067b82 */ /* 0x001e220000000a00 */
[----:B-1----:R-:W1:Y:S01]  /*01a0*/  LDCU UR5, c[0x0][0x390] ;  /* 0x00007200ff0577ac */ /* 0x002e620008000800 */
[--C-:B------:R-:W-:Y:S01]  /*01b0*/  IMAD.MOV.U32 R5, RZ, RZ, R2.reuse ;  /* 0x000000ffff057224 */ /* 0x100fe200078e0002 */
[----:B------:R-:W-:Y:S01]  /*01c0*/  BSSY.RECONVERGENT B1, `(.L_x_0) ;  /* 0x0000076000017945 */ /* 0x000fe20003800200 */
[----:B------:R-:W-:-:S05]  /*01d0*/  IMAD.IADD R2, R3, 0x1, R2 ;  /* 0x0000000103027824 */ /* 0x000fca00078e0202 */
[----:B-1----:R-:W-:Y:S02]  /*01e0*/  ISETP.GE.AND P0, PT, R2, UR5, PT ;  /* 0x0000000502007c0c */ /* 0x002fe4000bf06270 */
[----:B0-----:R-:W-:-:S13]  /*01f0*/  ISETP.GE.AND P1, PT, R0, R7, PT ;  /* 0x000000070000720c */ /* 0x001fda0003f26270 */
[----:B--2---:R-:W-:Y:S05]  /*0200*/  @P1 BRA `(.L_x_1) ;  /* 0x0000000400c41947 */ /* 0x004fea0003800000 */
[----:B------:R-:W0:Y:S01]  /*0210*/  LDCU UR5, c[0x0][0x384] ;  /* 0x00007080ff0577ac */ /* 0x000e220008000800 */
[----:B------:R-:W-:Y:S01]  /*0220*/  IMAD R5, R5, R6, RZ ;  /* 0x0000000605057224 */ /* 0x000fe200078e02ff */
[C---:B------:R-:W-:Y:S02]  /*0230*/  IADD3 R7, PT, PT, -R0.reuse, RZ, RZ ;  /* 0x000000ff00077210 */ /* 0x040fe40007ffe1ff */
[----:B------:R-:W-:Y:S01]  /*0240*/  PRMT R8, RZ, 0x7610, R8 ;  /* 0x00007610ff087816 */ /* 0x000fe20000000008 */
[----:B------:R-:W-:Y:S02]  /*0250*/  IMAD.IADD R4, R5, 0x1, R6 ;  /* 0x0000000105047824 */ /* 0x000fe400078e0206 */
[----:B------:R-:W-:Y:S01]  /*0260*/  HFMA2 R6, -RZ, RZ, 0, 0 ;  /* 0x00000000ff067431 */ /* 0x000fe200000001ff */
[----:B------:R-:W-:Y:S01]  /*0270*/  PRMT R9, RZ, 0x7610, R9 ;  /* 0x00007610ff097816 */ /* 0x000fe20000000009 */
[----:B0-----:R-:W-:-:S07]  /*0280*/  IMAD R11, R0, UR5, RZ ;  /* 0x00000005000b7c24 */ /* 0x001fce000f8e02ff */
.L_x_11:
[----:B0-----:R-:W0:Y:S01]  /*0290*/  LDCU UR5, c[0x0][0x384] ;  /* 0x00007080ff0577ac */ /* 0x001e220008000800 */
[----:B------:R-:W-:Y:S01]  /*02a0*/  IMAD.MOV R19, RZ, RZ, -R11 ;  /* 0x000000ffff137224 */ /* 0x000fe200078e0a0b */
[----:B------:R-:W-:Y:S01]  /*02b0*/  PRMT R12, R9, 0x9910, RZ ;  /* 0x00009910090c7816 */ /* 0x000fe200000000ff */
[----:B------:R-:W-:Y:S01]  /*02c0*/  BSSY.RECONVERGENT B0, `(.L_x_2) ;  /* 0x000005e000007945 */ /* 0x000fe20003800200 */
[----:B-1----:R-:W1:Y:S01]  /*02d0*/  LDCU UR9, c[0x0][0x384] ;  /* 0x00007080ff0977ac */ /* 0x002e620008000800 */
[----:B------:R-:W-:Y:S02]  /*02e0*/  PRMT R18, R8, 0x9910, RZ ;  /* 0x0000991008127816 */ /* 0x000fe400000000ff */
[----:B------:R-:W-:Y:S01]  /*02f0*/  PRMT R19, R19, 0x7710, RZ ;  /* 0x0000771013137816 */ /* 0x000fe200000000ff */
[----:B--2---:R-:W2:Y:S01]  /*0300*/  LDCU UR12, c[0x0][0x384] ;  /* 0x00007080ff0c77ac */ /* 0x004ea20008000800 */
[----:B------:R-:W-:Y:S01]  /*0310*/  IADD3 R17, PT, PT, R7, R0, RZ ;  /* 0x0000000007117210 */ /* 0x000fe20007ffe0ff */
[----:B0-----:R-:W-:Y:S01]  /*0320*/  UIMAD UR8, UR4, UR5, URZ ;  /* 0x00000005040872a4 */ /* 0x001fe2000f8e02ff */
[----:B-1----:R-:W-:-:S03]  /*0330*/  IADD3 R13, PT, PT, R11, UR9, RZ ;  /* 0x000000090b0d7c10 */ /* 0x002fc6000fffe0ff */
[----:B------:R-:W-:Y:S02]  /*0340*/  UIADD3 UR5, UPT, UPT, -UR8, URZ, URZ ;  /* 0x000000ff08057290 */ /* 0x000fe4000fffe1ff */
[----:B------:R-:W-:Y:S01]  /*0350*/  UIADD3 UR9, UPT, UPT, -UR4, URZ, URZ ;  /* 0x000000ff04097290 */ /* 0x000fe2000fffe1ff */
[----:B--2---:R-:W-:Y:S01]  /*0360*/  IMAD R20, R0, UR12, RZ ;  /* 0x0000000c00147c24 */ /* 0x004fe2000f8e02ff */
[----:B------:R-:W-:Y:S01]  /*0370*/  UPRMT UR5, UR5, 0x9910, URZ ;  /* 0x0000991005057896 */ /* 0x000fe200080000ff */
[C---:B------:R-:W-:Y:S02]  /*0380*/  IMAD R10, R6.reuse, UR8, R13 ;  /* 0x00000008060a7c24 */ /* 0x040fe4000f8e020d */
[C---:B------:R-:W-:Y:S01]  /*0390*/  IMAD R13, R6.reuse, UR8, R11 ;  /* 0x00000008060d7c24 */ /* 0x040fe2000f8e020b */
[----:B------:R-:W-:Y:S01]  /*03a0*/  UIADD3 UR8, UPT, UPT, -UR8, URZ, URZ ;  /* 0x000000ff08087290 */ /* 0x000fe2000fffe1ff */
[----:B------:R-:W-:Y:S02]  /*03b0*/  IMAD R17, R6, UR9, R17 ;  /* 0x0000000906117c24 */ /* 0x000fe4000f8e0211 */
[----:B------:R-:W-:Y:S01]  /*03c0*/  IMAD R15, R12, UR5, R19 ;  /* 0x000000050c0f7c24 */ /* 0x000fe2000f8e0213 */
[----:B------:R-:W-:-:S02]  /*03d0*/  VIADDMNMX R14, R13, 0x1, R10, !PT ;  /* 0x000000010d0e7846 */ /* 0x000fc4000780010a */
[----:B------:R-:W-:-:S03]  /*03e0*/  IMAD R13, R6, UR8, -R11 ;  /* 0x00000008060d7c24 */ /* 0x000fc6000f8e0a0b */
[----:B------:R-:W-:Y:S02]  /*03f0*/  IMAD.IADD R10, R14, 0x1, R15 ;  /* 0x000000010e0a7824 */ /* 0x000fe400078e020f */
[----:B------:R-:W-:-:S03]  /*0400*/  IMAD R16, R6, UR8, R14 ;  /* 0x0000000806107c24 */ /* 0x000fc6000f8e020e */
[----:B------:R-:W-:Y:S01]  /*0410*/  LOP3.LUT R10, R10, 0xffff, RZ, 0xc0, !PT ;  /* 0x0000ffff0a0a7812 */ /* 0x000fe200078ec0ff */
[----:B------:R-:W-:-:S03]  /*0420*/  IMAD.IADD R16, R11, 0x1, -R16 ;  /* 0x000000010b107824 */ /* 0x000fc600078e0a10 */
[----:B------:R-:W-:Y:S02]  /*0430*/  LOP3.LUT R12, R10, 0x7, RZ, 0xc0, !PT ;  /* 0x000000070a0c7812 */ /* 0x000fe400078ec0ff */
[----:B------:R-:W-:Y:S02]  /*0440*/  ISETP.GT.U32.AND P3, PT, R16, -0x8, PT ;  /* 0xfffffff81000780c */ /* 0x000fe40003f64070 */
[----:B------:R-:W-:Y:S01]  /*0450*/  IADD3 R15, PT, PT, R12, -0x1, RZ ;  /* 0xffffffff0c0f7810 */ /* 0x000fe20007ffe0ff */
[----:B------:R-:W-:Y:S02]  /*0460*/  IMAD.IADD R12, R14, 0x1, R13 ;  /* 0x000000010e0c7824 */ /* 0x000fe400078e020d */
[----:B------:R-:W-:Y:S01]  /*0470*/  IMAD R13, R18, UR5, R19 ;  /* 0x00000005120d7c24 */ /* 0x000fe2000f8e0213 */
[----:B------:R-:W-:Y:S01]  /*0480*/  ISETP.GE.U32.AND P2, PT, R15, 0x3, PT ;  /* 0x000000030f00780c */ /* 0x000fe20003f46070 */
[----:B------:R-:W-:Y:S01]  /*0490*/  IMAD.MOV.U32 R19, RZ, RZ, R5 ;  /* 0x000000ffff137224 */ /* 0x000fe200078e0005 */
[----:B------:R-:W-:-:S02]  /*04a0*/  LOP3.LUT R18, R12, 0xfffffff8, RZ, 0xc0, !PT ;  /* 0xfffffff80c127812 */ /* 0x000fc400078ec0ff */
[----:B------:R-:W-:-:S03]  /*04b0*/  IADD3 R13, PT, PT, R13, R14, RZ ;  /* 0x0000000e0d0d7210 */ /* 0x000fc60007ffe0ff */
[----:B------:R-:W-:-:S07]  /*04c0*/  IMAD R18, R17, UR12, -R18 ;  /* 0x0000000c11127c24 */ /* 0x000fce000f8e0a12 */
.L_x_10:
[----:B------:R-:W-:Y:S01]  /*04d0*/  MOV R21, R19 ;  /* 0x0000001300157202 */ /* 0x000fe20000000f00 */
[----:B------:R-:W-:Y:S01]  /*04e0*/  VIADD R19, R19, 0x1 ;  /* 0x0000000113137836 */ /* 0x000fe20000000000 */
[----:B------:R-:W-:Y:S01]  /*04f0*/  BSSY.RECONVERGENT B2, `(.L_x_3) ;  /* 0x0000019000027945 */ /* 0x000fe20003800200 */
[----:B------:R-:W-:Y:S02]  /*0500*/  LOP3.LUT P5, RZ, R12, 0x7, RZ, 0xc0, !PT ;  /* 0x000000070cff7812 */ /* 0x000fe400078ac0ff */
[----:B------:R-:W-:Y:S02]  /*0510*/  MOV R22, R20 ;  /* 0x0000001400167202 */ /* 0x000fe40000000f00 */
[----:B------:R-:W-:Y:S01]  /*0520*/  ISETP.GE.AND P1, PT, R19, R4, PT ;  /* 0x000000041300720c */ /* 0x000fe20003f26270 */
[----:B012---:R-:W-:-:S12]  /*0530*/  @P3 BRA `(.L_x_4) ;  /* 0x0000000000503947 */ /* 0x007fd80003800000 */
[----:B------:R-:W0:Y:S01]  /*0540*/  LDCU UR5, c[0x0][0x380] ;  /* 0x00007000ff0577ac */ /* 0x000e220008000800 */
[----:B------:R-:W-:Y:S01]  /*0550*/  IMAD.MOV.U32 R16, RZ, RZ, R18 ;  /* 0x000000ffff107224 */ /* 0x000fe200078e0012 */
[----:B------:R-:W-:Y:S01]  /*0560*/  MOV R22, R20 ;  /* 0x0000001400167202 */ /* 0x000fe20000000f00 */
[----:B0-----:R-:W-:-:S07]  /*0570*/  IMAD R17, R21, UR5, R20 ;  /* 0x0000000515117c24 */ /* 0x001fce000f8e0214 */
.L_x_5:
[----:B0-----:R-:W-:Y:S01]  /*0580*/  MOV R15, UR7 ;  /* 0x00000007000f7c02 */ /* 0x001fe20008000f00 */
[----:B------:R-:W-:Y:S01]  /*0590*/  IMAD.U32 R14, RZ, RZ, UR6 ;  /* 0x00000006ff0e7e24 */ /* 0x000fe2000f8e00ff */
[----:B------:R-:W-:Y:S01]  /*05a0*/  IADD3 R22, PT, PT, R22, 0x8, RZ ;  /* 0x0000000816167810 */ /* 0x000fe20007ffe0ff */
[----:B------:R-:W-:Y:S02]  /*05b0*/  VIADD R16, R16, 0x8 ;  /* 0x0000000810107836 */ /* 0x000fe40000000000 */
[----:B------:R-:W-:-:S03]  /*05c0*/  IMAD.WIDE R14, R17, 0x8, R14 ;  /* 0x00000008110e7825 */ /* 0x000fc600078e020e */
[----:B------:R-:W-:Y:S01]  /*05d0*/  ISETP.NE.AND P4, PT, R16, RZ, PT ;  /* 0x000000ff1000720c */ /* 0x000fe20003f85270 */
[----:B------:R-:W-:Y:S01]  /*05e0*/  VIADD R17, R17, 0x8 ;  /* 0x0000000811117836 */ /* 0x000fe20000000000 */
[----:B------:R0:W-:Y:S04]  /*05f0*/  STG.E.64 desc[UR10][R14.64+-0x20], RZ ;  /* 0xffffe0ff0e007986 */ /* 0x0001e8000c101b0a */
[----:B------:R0:W-:Y:S04]  /*0600*/  STG.E.64 desc[UR10][R14.64+-0x18], RZ ;  /* 0xffffe8ff0e007986 */ /* 0x0001e8000c101b0a */
[----:B------:R0:W-:Y:S04]  /*0610*/  STG.E.64 desc[UR10][R14.64+-0x10], RZ ;  /* 0xfffff0ff0e007986 */ /* 0x0001e8000c101b0a */
[----:B------:R0:W-:Y:S04]  /*0620*/  STG.E.64 desc[UR10][R14.64+-0x8], RZ ;  /* 0xfffff8ff0e007986 */ /* 0x0001e8000c101b0a */
[----:B------:R0:W-:Y:S04]  /*0630*/  STG.E.64 desc[UR10][R14.64], RZ ;  /* 0x000000ff0e007986 */ /* 0x0001e8000c101b0a */
[----:B------:R0:W-:Y:S04]  /*0640*/  STG.E.64 desc[UR10][R14.64+0x8], RZ ;  /* 0x000008ff0e007986 */ /* 0x0001e8000c101b0a */
[----:B------:R0:W-:Y:S04]  /*0650*/  STG.E.64 desc[UR10][R14.64+0x10], RZ ;  /* 0x000010ff0e007986 */ /* 0x0001e8000c101b0a */
[----:B------:R0:W-:Y:S01]  /*0660*/  STG.E.64 desc[UR10][R14.64+0x18], RZ ;  /* 0x000018ff0e007986 */ /* 0x0001e2000c101b0a */
[----:B------:R-:W-:Y:S05]  /*0670*/  @P4 BRA `(.L_x_5) ;  /* 0xfffffffc00c04947 */ /* 0x000fea000383ffff */
.L_x_4:
[----:B------:R-:W-:Y:S05]  /*0680*/  BSYNC.RECONVERGENT B2 ;  /* 0x0000000000027941 */ /* 0x000fea0003800200 */
.L_x_3:
[----:B------:R-:W-:Y:S04]  /*0690*/  BSSY.RECONVERGENT B2, `(.L_x_6) ;  /* 0x000001f000027945 */ /* 0x000fe80003800200 */
[----:B------:R-:W-:Y:S05]  /*06a0*/  @!P5 BRA `(.L_x_7) ;  /* 0x000000000074d947 */ /* 0x000fea0003800000 */
[----:B------:R-:W-:Y:S01]  /*06b0*/  BSSY.RECONVERGENT B3, `(.L_x_8) ;  /* 0x000000c000037945 */ /* 0x000fe20003800200 */
[----:B------:R-:W-:-:S03]  /*06c0*/  LOP3.LUT P4, RZ, R10, 0x3, RZ, 0xc0, !PT ;  /* 0x000000030aff7812 */ /* 0x000fc6000788c0ff */
[----:B------:R-:W-:Y:S10]  /*06d0*/  @!P2 BRA `(.L_x_9) ;  /* 0x000000000024a947 */ /* 0x000ff40003800000 */
[----:B0-----:R-:W0:Y:S01]  /*06e0*/  LDC.64 R14, c[0x0][0x398] ;  /* 0x0000e600ff0e7b82 */ /* 0x001e220000000a00 */
[----:B------:R-:W1:Y:S02]  /*06f0*/  LDCU UR5, c[0x0][0x380] ;  /* 0x00007000ff0577ac */ /* 0x000e640008000800 */
[----:B-1----:R-:W-:Y:S01]  /*0700*/  IMAD R17, R21, UR5, R22 ;  /* 0x0000000515117c24 */ /* 0x002fe2000f8e0216 */
[----:B------:R-:W-:-:S03]  /*0710*/  IADD3 R22, PT, PT, R22, 0x4, RZ ;  /* 0x0000000416167810 */ /* 0x000fc60007ffe0ff */
[----:B0-----:R-:W-:-:S05]  /*0720*/  IMAD.WIDE R14, R17, 0x8, R14 ;  /* 0x00000008110e7825 */ /* 0x001fca00078e020e */
[----:B------:R1:W-:Y:S04]  /*0730*/  STG.E.64 desc[UR10][R14.64], RZ ;  /* 0x000000ff0e007986 */ /* 0x0003e8000c101b0a */
[----:B------:R1:W-:Y:S04]  /*0740*/  STG.E.64 desc[UR10][R14.64+0x8], RZ ;  /* 0x000008ff0e007986 */ /* 0x0003e8000c101b0a */
[----:B------:R1:W-:Y:S04]  /*0750*/  STG.E.64 desc[UR10][R14.64+0x10], RZ ;  /* 0x000010ff0e007986 */ /* 0x0003e8000c101b0a */
[----:B------:R1:W-:Y:S02]  /*0760*/  STG.E.64 desc[UR10][R14.64+0x18], RZ ;  /* 0x000018ff0e007986 */ /* 0x0003e4000c101b0a */
.L_x_9:
[----:B------:R-:W-:Y:S05]  /*0770*/  BSYNC.RECONVERGENT B3 ;  /* 0x0000000000037941 */ /* 0x000fea0003800200 */
.L_x_8:
[----:B------:R-:W-:Y:S05]  /*0780*/  @!P4 BRA `(.L_x_7) ;  /* 0x00000000003cc947 */ /* 0x000fea0003800000 */
[C---:B01----:R-:W-:Y:S02]  /*0790*/  LOP3.LUT R14, R13.reuse, 0x3, RZ, 0xc0, !PT ;  /* 0x000000030d0e7812 */ /* 0x043fe400078ec0ff */
[----:B------:R-:W-:Y:S02]  /*07a0*/  LOP3.LUT P5, RZ, R13, 0x1, RZ, 0xc0, !PT ;  /* 0x000000010dff7812 */ /* 0x000fe400078ac0ff */
[----:B------:R-:W-:-:S11]  /*07b0*/  ISETP.NE.AND P4, PT, R14, 0x1, PT ;  /* 0x000000010e00780c */ /* 0x000fd60003f85270 */
[----:B------:R-:W0:Y:S08]  /*07c0*/  @P5 LDC R24, c[0x0][0x380] ;  /* 0x0000e000ff185b82 */ /* 0x000e300000000800 */
[----:B------:R-:W1:Y:S08]  /*07d0*/  @P4 LDC R23, c[0x0][0x380] ;  /* 0x0000e000ff174b82 */ /* 0x000e700000000800 */
[----:B------:R-:W2:Y:S08]  /*07e0*/  @P4 LDC.64 R14, c[0x0][0x398] ;  /* 0x0000e600ff0e4b82 */ /* 0x000eb00000000a00 */
[----:B------:R-:W3:Y:S01]  /*07f0*/  @P5 LDC.64 R16, c[0x0][0x398] ;  /* 0x0000e600ff105b82 */ /* 0x000ee20000000a00 */
[----:B-1----:R-:W-:-:S02]  /*0800*/  @P4 IMAD R23, R21, R23, R22 ;  /* 0x0000001715174224 */ /* 0x002fc400078e0216 */
[----:B------:R-:W-:-:S04]  /*0810*/  @P4 VIADD R22, R22, 0x2 ;  /* 0x0000000216164836 */ /* 0x000fc80000000000 */
[----:B0-----:R-:W-:Y:S02]  /*0820*/  @P5 IMAD R21, R21, R24, R22 ;  /* 0x0000001815155224 */ /* 0x001fe400078e0216 */
[----:B--2---:R-:W-:-:S05]  /*0830*/  @P4 IMAD.WIDE R14, R23, 0x8, R14 ;  /* 0x00000008170e4825 */ /* 0x004fca00078e020e */
[----:B------:R2:W-:Y:S01]  /*0840*/  @P4 STG.E.64 desc[UR10][R14.64], RZ ;  /* 0x000000ff0e004986 */ /* 0x0005e2000c101b0a */
[----:B---3--:R-:W-:-:S03]  /*0850*/  @P5 IMAD.WIDE R16, R21, 0x8, R16 ;  /* 0x0000000815105825 */ /* 0x008fc600078e0210 */
[----:B------:R2:W-:Y:S04]  /*0860*/  @P4 STG.E.64 desc[UR10][R14.64+0x8], RZ ;  /* 0x000008ff0e004986 */ /* 0x0005e8000c101b0a */
[----:B------:R2:W-:Y:S02]  /*0870*/  @P5 STG.E.64 desc[UR10][R16.64], RZ ;  /* 0x000000ff10005986 */ /* 0x0005e4000c101b0a */
.L_x_7:
[----:B------:R-:W-:Y:S05]  /*0880*/  BSYNC.RECONVERGENT B2 ;  /* 0x0000000000027941 */ /* 0x000fea0003800200 */
.L_x_6:
[----:B------:R-:W-:Y:S05]  /*0890*/  @!P1 BRA `(.L_x_10) ;  /* 0xfffffffc000c9947 */ /* 0x000fea000383ffff */
[----:B------:R-:W-:Y:S05]  /*08a0*/  BSYNC.RECONVERGENT B0 ;  /* 0x0000000000007941 */ /* 0x000fea0003800200 */
.L_x_2:
[----:B------:R-:W3:Y:S01]  /*08b0*/  LDCU UR5, c[0x0][0x38c] ;  /* 0x00007180ff0577ac */ /* 0x000ee20008000800 */
[----:B------:R-:W-:Y:S01]  /*08c0*/  IADD3 R0, PT, PT, R0, UR4, RZ ;  /* 0x0000000400007c10 */ /* 0x000fe2000fffe0ff */
[----:B------:R-:W-:Y:S01]  /*08d0*/  VIADD R9, R9, 0x1 ;  /* 0x0000000109097836 */ /* 0x000fe20000000000 */
[----:B------:R-:W-:Y:S01]  /*08e0*/  IADD3 R8, PT, PT, R8, 0x1, RZ ;  /* 0x0000000108087810 */ /* 0x000fe20007ffe0ff */
[----:B------:R-:W-:Y:S01]  /*08f0*/  VIADD R6, R6, 0x1 ;  /* 0x0000000106067836 */ /* 0x000fe20000000000 */
[----:B---3--:R-:W-:-:S13]  /*0900*/  ISETP.GE.AND P1, PT, R0, UR5, PT ;  /* 0x0000000500007c0c */ /* 0x008fda000bf26270 */
[----:B------:R-:W-:Y:S05]  /*0910*/  @!P1 BRA `(.L_x_11) ;  /* 0xfffffff8005c9947 */ /* 0x000fea000383ffff */
.L_x_1:
[----:B------:R-:W-:Y:S05]  /*0920*/  BSYNC.RECONVERGENT B1 ;  /* 0x0000000000017941 */ /* 0x000fea0003800200 */
.L_x_0:
[----:B------:R-:W-:Y:S05]  /*0930*/  @!P0 BRA `(.L_x_12) ;  /* 0xfffffff800148947 */ /* 0x000fea000383ffff */
[----:B------:R-:W-:Y:S05]  /*0940*/  EXIT ;  /* 0x000000000000794d */ /* 0x000fea0003800000 */
.L_x_13:
[----:B------:R-:W-:-:S00]  /*0950*/  BRA `(.L_x_13) ;  /* 0xfffffffc00fc7947 */ /* 0x000fc0000383ffff */
[----:B------:R-:W-:-:S00]  /*0960*/  NOP ;  /* 0x0000000000007918 */ /* 0x000fc00000000000 */
        /* <DEDUP_REMOVED lines=9> */
.L_x_14:


//--------------------- .nv.shared.reserved.0     --------------------------
	.section	.nv.shared.reserved.0,"aw",@nobits
	.weak		__nv_reservedSMEM_offset_0_alias
	.size		__nv_reservedSMEM_offset_0_alias, 0, 64
	.other		__nv_reservedSMEM_offset_0_alias,@"STO_CUDA_RESERVED_SHARED STV_DEFAULT"
__nv_reservedSMEM_offset_0_alias:
	.zero		0
	.zero		64


//--------------------- .nv.constant0._Z14init_2d_kerneliiiiiPd --------------------------
	.section	.nv.constant0._Z14init_2d_kerneliiiiiPd,"a",@progbits
	.sectionflags	@""
	.align	4
.nv.constant0._Z14init_2d_kerneliiiiiPd:
	.zero		928


//--------------------- SYMBOLS --------------------------

	.type		.nv.reservedSmem.offset0,@object
	.size		.nv.reservedSmem.offset0,0x4
